	.headerflags	@"EF_CUDA_TEXMODE_UNIFIED EF_CUDA_64BIT_ADDRESS EF_CUDA_ACCELERATORS EF_CUDA_SM90 EF_CUDA_VIRTUAL_SM(EF_CUDA_SM90)"
	.elftype	@"ET_EXEC"


//--------------------- .nv.info                  --------------------------
	.section	.nv.info,"",@"SHT_CUDA_INFO"
	.align	4


	//----- nvinfo : EIATTR_REGCOUNT
	.align		4
        /*0000*/ 	.byte	0x04, 0x2f
        /*0002*/ 	.short	(.L_3 - .L_2)
	.align		4
.L_2:
        /*0004*/ 	.word	index@(triton_poi_fused__native_batch_norm_legit_no_training_add_37)
        /*0008*/ 	.word	0x0000001a


	//----- nvinfo : EIATTR_MIN_STACK_SIZE
	.align		4
.L_3:
        /*000c*/ 	.byte	0x04, 0x12
        /*000e*/ 	.short	(.L_5 - .L_4)
	.align		4
.L_4:
        /*0010*/ 	.word	index@(triton_poi_fused__native_batch_norm_legit_no_training_add_37)
        /*0014*/ 	.word	0x00000000


	//----- nvinfo : EIATTR_FRAME_SIZE
	.align		4
.L_5:
        /*0018*/ 	.byte	0x04, 0x11
        /*001a*/ 	.short	(.L_7 - .L_6)
	.align		4
.L_6:
        /*001c*/ 	.word	index@(triton_poi_fused__native_batch_norm_legit_no_training_add_37)
        /*0020*/ 	.word	0x00000000


	//----- nvinfo : EIATTR_MIN_STACK_SIZE
	.align		4
.L_7:
        /*0024*/ 	.byte	0x04, 0x12
        /*0026*/ 	.short	(.L_9 - .L_8)
	.align		4
.L_8:
        /*0028*/ 	.word	index@(triton_poi_fused__native_batch_norm_legit_no_training_add_37)
        /*002c*/ 	.word	0x00000000
.L_9:


//--------------------- .nv.info.triton_poi_fused__native_batch_norm_legit_no_training_add_37 --------------------------
	.section	.nv.info.triton_poi_fused__native_batch_norm_legit_no_training_add_37,"",@"SHT_CUDA_INFO"
	.sectionflags	@""
	.align	4


	//----- nvinfo : EIATTR_CUDA_API_VERSION
	.align		4
        /*0000*/ 	.byte	0x04, 0x37
        /*0002*/ 	.short	(.L_11 - .L_10)
.L_10:
        /*0004*/ 	.word	0x0000007c


	//----- nvinfo : EIATTR_KPARAM_INFO
	.align		4
.L_11:
        /*0008*/ 	.byte	0x04, 0x17
        /*000a*/ 	.short	(.L_13 - .L_12)
.L_12:
        /*000c*/ 	.word	0x00000000
        /*0010*/ 	.short	0x0007
        /*0012*/ 	.short	0x0038
        /*0014*/ 	.byte	0x00, 0xf0, 0x11, 0x00


	//----- nvinfo : EIATTR_KPARAM_INFO
	.align		4
.L_13:
        /*0018*/ 	.byte	0x04, 0x17
        /*001a*/ 	.short	(.L_15 - .L_14)
.L_14:
        /*001c*/ 	.word	0x00000000
        /*0020*/ 	.short	0x0006
        /*0022*/ 	.short	0x0030
        /*0024*/ 	.byte	0x00, 0xf4, 0x21, 0x00


	//----- nvinfo : EIATTR_KPARAM_INFO
	.align		4
.L_15:
        /*0028*/ 	.byte	0x04, 0x17
        /*002a*/ 	.short	(.L_17 - .L_16)
.L_16:
        /*002c*/ 	.word	0x00000000
        /*0030*/ 	.short	0x0005
        /*0032*/ 	.short	0x0028
        /*0034*/ 	.byte	0x00, 0xf4, 0x21, 0x00


	//----- nvinfo : EIATTR_KPARAM_INFO
	.align		4
.L_17:
        /*0038*/ 	.byte	0x04, 0x17
        /*003a*/ 	.short	(.L_19 - .L_18)
.L_18:
        /*003c*/ 	.word	0x00000000
        /*0040*/ 	.short	0x0004
        /*0042*/ 	.short	0x0020
        /*0044*/ 	.byte	0x00, 0xf4, 0x21, 0x00


	//----- nvinfo : EIATTR_KPARAM_INFO
	.align		4
.L_19:
        /*0048*/ 	.byte	0x04, 0x17
        /*004a*/ 	.short	(.L_21 - .L_20)
.L_20:
        /*004c*/ 	.word	0x00000000
        /*0050*/ 	.short	0x0003
        /*0052*/ 	.short	0x0018
        /*0054*/ 	.byte	0x00, 0xf4, 0x21, 0x00


	//----- nvinfo : EIATTR_KPARAM_INFO
	.align		4
.L_21:
        /*0058*/ 	.byte	0x04, 0x17
        /*005a*/ 	.short	(.L_23 - .L_22)
.L_22:
        /*005c*/ 	.word	0x00000000
        /*0060*/ 	.short	0x0002
        /*0062*/ 	.short	0x0010
        /*0064*/ 	.byte	0x00, 0xf4, 0x21, 0x00


	//----- nvinfo : EIATTR_KPARAM_INFO
	.align		4
.L_23:
        /*0068*/ 	.byte	0x04, 0x17
        /*006a*/ 	.short	(.L_25 - .L_24)
.L_24:
        /*006c*/ 	.word	0x00000000
        /*0070*/ 	.short	0x0001
        /*0072*/ 	.short	0x0008
        /*0074*/ 	.byte	0x00, 0xf4, 0x21, 0x00


	//----- nvinfo : EIATTR_KPARAM_INFO
	.align		4
.L_25:
        /*0078*/ 	.byte	0x04, 0x17
        /*007a*/ 	.short	(.L_27 - .L_26)
.L_26:
        /*007c*/ 	.word	0x00000000
        /*0080*/ 	.short	0x0000
        /*0082*/ 	.short	0x0000
        /*0084*/ 	.byte	0x00, 0xf4, 0x21, 0x00


	//----- nvinfo : EIATTR_SPARSE_MMA_MASK
	.align		4
.L_27:
        /*0088*/ 	.byte	0x03, 0x50
        /*008a*/ 	.short	0x0000


	//----- nvinfo : EIATTR_MAXREG_COUNT
	.align		4
        /*008c*/ 	.byte	0x03, 0x1b
        /*008e*/ 	.short	0x00ff


	//----- nvinfo : EIATTR_EXIT_INSTR_OFFSETS
	.align		4
        /*0090*/ 	.byte	0x04, 0x1c
        /*0092*/ 	.short	(.L_29 - .L_28)


	//   ....[0]....
.L_28:
        /*0094*/ 	.word	0x00000430


	//   ....[1]....
        /*0098*/ 	.word	0x00000450


	//----- nvinfo : EIATTR_REQNTID
	.align		4
.L_29:
        /*009c*/ 	.byte	0x04, 0x10
        /*009e*/ 	.short	(.L_31 - .L_30)
.L_30:
        /*00a0*/ 	.word	0x00000080
        /*00a4*/ 	.word	0x00000001
        /*00a8*/ 	.word	0x00000001


	//----- nvinfo : EIATTR_CBANK_PARAM_SIZE
	.align		4
.L_31:
        /*00ac*/ 	.byte	0x03, 0x19
        /*00ae*/ 	.short	0x003c


	//----- nvinfo : EIATTR_PARAM_CBANK
	.align		4
        /*00b0*/ 	.byte	0x04, 0x0a
        /*00b2*/ 	.short	(.L_33 - .L_32)
	.align		4
.L_32:
        /*00b4*/ 	.word	index@(.nv.constant0.triton_poi_fused__native_batch_norm_legit_no_training_add_37)
        /*00b8*/ 	.short	0x0210
        /*00ba*/ 	.short	0x003c


	//----- nvinfo : EIATTR_SW_WAR
	.align		4
.L_33:
        /*00bc*/ 	.byte	0x04, 0x36
        /*00be*/ 	.short	(.L_35 - .L_34)
.L_34:
        /*00c0*/ 	.word	0x00000008
.L_35:


//--------------------- .nv.callgraph             --------------------------
	.section	.nv.callgraph,"",@"SHT_CUDA_CALLGRAPH"
	.align	4
	.sectionentsize	8
	.align		4
        /*0000*/ 	.word	0x00000000
	.align		4
        /*0004*/ 	.word	0xffffffff
	.align		4
        /*0008*/ 	.word	0x00000000
	.align		4
        /*000c*/ 	.word	0xfffffffe
	.align		4
        /*0010*/ 	.word	0x00000000
	.align		4
        /*0014*/ 	.word	0xfffffffd
	.align		4
        /*0018*/ 	.word	0x00000000
	.align		4
        /*001c*/ 	.word	0xfffffffc


//--------------------- .nv.constant4             --------------------------
	.section	.nv.constant4,"a",@progbits
	.align	8
	.align		8
.nv.constant4:
        /*0000*/ 	.dword	_$_str
	.align		8
        /*0008*/ 	.dword	_$_str_$_2


//--------------------- .text.triton_poi_fused__native_batch_norm_legit_no_training_add_37 --------------------------
	.section	.text.triton_poi_fused__native_batch_norm_legit_no_training_add_37,"ax",@progbits
	.align	128
        .global         triton_poi_fused__native_batch_norm_legit_no_training_add_37
        .type           triton_poi_fused__native_batch_norm_legit_no_training_add_37,@function
        .size           triton_poi_fused__native_batch_norm_legit_no_training_add_37,(.L_x_1 - triton_poi_fused__native_batch_norm_legit_no_training_add_37)
        .other          triton_poi_fused__native_batch_norm_legit_no_training_add_37,@"STO_CUDA_ENTRY STV_DEFAULT"
triton_poi_fused__native_batch_norm_legit_no_training_add_37:
.text.triton_poi_fused__native_batch_norm_legit_no_training_add_37:
[----:B------:R-:W0:Y:S01]  /*0000*/  LDC R1, c[0x0][0x28] ;  /* 0x00000a00ff017b82 */ /* 0x000e220000000800 */
[----:B------:R-:W1:Y:S07]  /*0010*/  S2R R0, SR_TID.X ;  /* 0x0000000000007919 */ /* 0x000e6e0000002100 */
[----:B------:R-:W2:Y:S01]  /*0020*/  LDC.64 R12, c[0x0][0x228] ;  /* 0x00008a00ff0c7b82 */ /* 0x000ea20000000a00 */
[----:B------:R-:W-:Y:S01]  /*0030*/  CS2R R4, SRZ ;  /* 0x0000000000047805 */ /* 0x000fe2000001ff00 */
[----:B------:R-:W-:Y:S01]  /*0040*/  ULDC.64 UR4, c[0x0][0x208] ;  /* 0x0000820000047ab9 */ /* 0x000fe20000000a00 */
[----:B------:R-:W3:Y:S05]  /*0050*/  S2R R3, SR_CTAID.X ;  /* 0x0000000000037919 */ /* 0x000eea0000002500 */
[----:B------:R-:W4:Y:S08]  /*0060*/  LDC.64 R16, c[0x0][0x218] ;  /* 0x00008600ff107b82 */ /* 0x000f300000000a00 */
[----:B------:R-:W5:Y:S08]  /*0070*/  LDC.64 R18, c[0x0][0x220] ;  /* 0x00008800ff127b82 */ /* 0x000f700000000a00 */
[----:B------:R-:W5:Y:S01]  /*0080*/  LDC.64 R20, c[0x0][0x230] ;  /* 0x00008c00ff147b82 */ /* 0x000f620000000a00 */
[----:B-1----:R-:W-:-:S07]  /*0090*/  SHF.L.U32 R0, R0, 0x1, RZ ;  /* 0x0000000100007819 */ /* 0x002fce00000006ff */
[----:B------:R-:W1:Y:S01]  /*00a0*/  LDC.64 R22, c[0x0][0x238] ;  /* 0x00008e00ff167b82 */ /* 0x000e620000000a00 */
[----:B------:R-:W-:-:S04]  /*00b0*/  LOP3.LUT R0, R0, 0xfe, RZ, 0xc0, !PT ;  /* 0x000000fe00007812 */ /* 0x000fc800078ec0ff */
[----:B---3--:R-:W-:-:S03]  /*00c0*/  LEA R0, R3, R0, 0x8 ;  /* 0x0000000003007211 */ /* 0x008fc600078e40ff */
[----:B------:R-:W3:Y:S01]  /*00d0*/  LDC.64 R8, c[0x0][0x210] ;  /* 0x00008400ff087b82 */ /* 0x000ee20000000a00 */
[C---:B------:R-:W-:Y:S01]  /*00e0*/  ISETP.GE.AND P4, PT, R0.reuse, 0x2800, PT ;  /* 0x000028000000780c */ /* 0x040fe20003f86270 */
[----:B------:R-:W-:-:S05]  /*00f0*/  IMAD.HI R2, R0, 0x66666667, RZ ;  /* 0x6666666700027827 */ /* 0x000fca00078e02ff */
[----:B------:R-:W-:-:S04]  /*0100*/  SHF.R.U32.HI R3, RZ, 0x1f, R2 ;  /* 0x0000001fff037819 */ /* 0x000fc80000011602 */
[----:B------:R-:W-:-:S05]  /*0110*/  LEA.HI.SX32 R3, R2, R3, 0x1a ;  /* 0x0000000302037211 */ /* 0x000fca00078fd2ff */
[----:B------:R-:W-:-:S04]  /*0120*/  IMAD R10, R3, -0xa0, R0 ;  /* 0xffffff60030a7824 */ /* 0x000fc800078e0200 */
[----:B--2---:R-:W-:-:S05]  /*0130*/  IMAD.WIDE R12, R10, 0x4, R12 ;  /* 0x000000040a0c7825 */ /* 0x004fca00078e020c */
[----:B------:R2:W3:Y:S01]  /*0140*/  @!P4 LDG.E.EL.64 R4, desc[UR4][R12.64] ;  /* 0x000000040c04c981 */ /* 0x0004e2000c2e1b00 */
[----:B------:R-:W-:Y:S02]  /*0150*/  CS2R R2, SRZ ;  /* 0x0000000000027805 */ /* 0x000fe4000001ff00 */
[----:B------:R-:W-:Y:S01]  /*0160*/  CS2R R6, SRZ ;  /* 0x0000000000067805 */ /* 0x000fe2000001ff00 */
[----:B----4-:R-:W-:-:S04]  /*0170*/  IMAD.WIDE R16, R0, 0x4, R16 ;  /* 0x0000000400107825 */ /* 0x010fc800078e0210 */
[C---:B-----5:R-:W-:Y:S01]  /*0180*/  IMAD.WIDE R18, R10.reuse, 0x4, R18 ;  /* 0x000000040a127825 */ /* 0x060fe200078e0212 */
[----:B------:R-:W4:Y:S01]  /*0190*/  @!P4 LDG.E.64 R2, desc[UR4][R16.64] ;  /* 0x000000041002c981 */ /* 0x000f22000c1e1b00 */
[----:B--2---:R-:W-:Y:S02]  /*01a0*/  CS2R R12, SRZ ;  /* 0x00000000000c7805 */ /* 0x004fe4000001ff00 */
[C---:B0-----:R-:W-:Y:S01]  /*01b0*/  IMAD.WIDE R20, R10.reuse, 0x4, R20 ;  /* 0x000000040a147825 */ /* 0x041fe200078e0214 */
[----:B------:R-:W4:Y:S03]  /*01c0*/  @!P4 LDG.E.EL.64 R6, desc[UR4][R18.64] ;  /* 0x000000041206c981 */ /* 0x000f26000c2e1b00 */
[----:B-1----:R-:W-:Y:S01]  /*01d0*/  IMAD.WIDE R22, R10, 0x4, R22 ;  /* 0x000000040a167825 */ /* 0x002fe200078e0216 */
[----:B------:R-:W-:Y:S02]  /*01e0*/  CS2R R10, SRZ ;  /* 0x00000000000a7805 */ /* 0x000fe4000001ff00 */
[----:B------:R-:W-:Y:S01]  /*01f0*/  CS2R R14, SRZ ;  /* 0x00000000000e7805 */ /* 0x000fe2000001ff00 */
[----:B------:R-:W2:Y:S01]  /*0200*/  @!P4 LDG.E.EL.64 R12, desc[UR4][R20.64] ;  /* 0x00000004140cc981 */ /* 0x000ea2000c2e1b00 */
[----:B---3--:R-:W-:-:S03]  /*0210*/  IMAD.WIDE R8, R0, 0x4, R8 ;  /* 0x0000000400087825 */ /* 0x008fc600078e0208 */
[----:B------:R-:W2:Y:S04]  /*0220*/  @!P4 LDG.E.EL.64 R10, desc[UR4][R22.64] ;  /* 0x00000004160ac981 */ /* 0x000ea8000c2e1b00 */
[----:B------:R0:W3:Y:S02]  /*0230*/  @!P4 LDG.E.64 R14, desc[UR4][R8.64] ;  /* 0x00000004080ec981 */ /* 0x0000e4000c1e1b00 */
[----:B0-----:R-:W-:Y:S01]  /*0240*/  HFMA2.MMA R8, -RZ, RZ, 1.625, 0 ;  /* 0x3e800000ff087435 */ /* 0x001fe200000001ff */
[----:B------:R-:W-:Y:S01]  /*0250*/  FADD R4, R4, 9.9999997473787516356e-06 ;  /* 0x3727c5ac04047421 */ /* 0x000fe20000000000 */
[----:B------:R-:W-:-:S03]  /*0260*/  FADD R5, R5, 9.9999997473787516356e-06 ;  /* 0x3727c5ac05057421 */ /* 0x000fc60000000000 */
[----:B------:R-:W0:Y:S08]  /*0270*/  MUFU.SQRT R16, R4 ;  /* 0x0000000400107308 */ /* 0x000e300000002000 */
[----:B------:R1:W5:Y:S01]  /*0280*/  MUFU.SQRT R17, R5 ;  /* 0x0000000500117308 */ /* 0x0003620000002000 */
[----:B----4-:R-:W-:Y:S01]  /*0290*/  FADD R3, -R7, R3 ;  /* 0x0000000307037221 */ /* 0x010fe20000000100 */
[----:B------:R-:W-:Y:S01]  /*02a0*/  FADD R2, -R6, R2 ;  /* 0x0000000206027221 */ /* 0x000fe20000000100 */
[----:B0-----:R-:W-:-:S02]  /*02b0*/  FSETP.GT.AND P0, PT, R16, 8.50705917302346158658e+37, PT ;  /* 0x7e8000001000780b */ /* 0x001fc40003f04000 */
[----:B------:R-:W-:Y:S01]  /*02c0*/  FSETP.GEU.AND P2, PT, R16, 1.175494350822287508e-38, PT ;  /* 0x008000001000780b */ /* 0x000fe20003f4e000 */
[----:B-1----:R-:W0:Y:S01]  /*02d0*/  LDC.64 R4, c[0x0][0x240] ;  /* 0x00009000ff047b82 */ /* 0x002e220000000a00 */
[C---:B------:R-:W-:Y:S02]  /*02e0*/  FSEL R9, R8.reuse, 1, P0 ;  /* 0x3f80000008097808 */ /* 0x040fe40000000000 */
[C---:B-----5:R-:W-:Y:S02]  /*02f0*/  FSETP.GT.AND P1, PT, R17.reuse, 8.50705917302346158658e+37, PT ;  /* 0x7e8000001100780b */ /* 0x060fe40003f24000 */
[----:B------:R-:W-:Y:S02]  /*0300*/  FSETP.GEU.AND P3, PT, R17, 1.175494350822287508e-38, PT ;  /* 0x008000001100780b */ /* 0x000fe40003f6e000 */
[----:B------:R-:W-:-:S03]  /*0310*/  FSEL R8, R8, 1, P1 ;  /* 0x3f80000008087808 */ /* 0x000fc60000800000 */
[----:B------:R-:W-:Y:S02]  /*0320*/  @P0 FMUL R16, R16, 0.25 ;  /* 0x3e80000010100820 */ /* 0x000fe40000400000 */
[----:B------:R-:W-:Y:S02]  /*0330*/  @!P2 FMUL R9, R9, 16777216 ;  /* 0x4b8000000909a820 */ /* 0x000fe40000400000 */
[----:B------:R-:W-:Y:S02]  /*0340*/  @!P2 FMUL R16, R16, 16777216 ;  /* 0x4b8000001010a820 */ /* 0x000fe40000400000 */
[----:B------:R-:W-:-:S04]  /*0350*/  @P1 FMUL R17, R17, 0.25 ;  /* 0x3e80000011111820 */ /* 0x000fc80000400000 */
[----:B------:R-:W1:Y:S01]  /*0360*/  MUFU.RCP R16, R16 ;  /* 0x0000001000107308 */ /* 0x000e620000001000 */
[----:B------:R-:W-:Y:S01]  /*0370*/  @!P3 FMUL R8, R8, 16777216 ;  /* 0x4b8000000808b820 */ /* 0x000fe20000400000 */
[----:B------:R-:W-:Y:S01]  /*0380*/  @!P3 FMUL R17, R17, 16777216 ;  /* 0x4b8000001111b820 */ /* 0x000fe20000400000 */
[----:B0-----:R-:W-:-:S05]  /*0390*/  IMAD.WIDE R4, R0, 0x4, R4 ;  /* 0x0000000400047825 */ /* 0x001fca00078e0204 */
[----:B------:R-:W0:Y:S01]  /*03a0*/  MUFU.RCP R17, R17 ;  /* 0x0000001100117308 */ /* 0x000e220000001000 */
[----:B-1----:R-:W-:-:S04]  /*03b0*/  FMUL R9, R16, R9 ;  /* 0x0000000910097220 */ /* 0x002fc80000400000 */
[----:B------:R-:W-:Y:S01]  /*03c0*/  FMUL R9, R2, R9 ;  /* 0x0000000902097220 */ /* 0x000fe20000400000 */
[----:B0-----:R-:W-:-:S03]  /*03d0*/  FMUL R8, R17, R8 ;  /* 0x0000000811087220 */ /* 0x001fc60000400000 */
[----:B--2---:R-:W-:Y:S01]  /*03e0*/  FFMA R9, R9, R12, R10 ;  /* 0x0000000c09097223 */ /* 0x004fe2000000000a */
[----:B------:R-:W-:-:S03]  /*03f0*/  FMUL R8, R3, R8 ;  /* 0x0000000803087220 */ /* 0x000fc60000400000 */
[----:B---3--:R-:W-:Y:S01]  /*0400*/  FADD R14, R9, R14 ;  /* 0x0000000e090e7221 */ /* 0x008fe20000000000 */
[----:B------:R-:W-:-:S04]  /*0410*/  FFMA R8, R8, R13, R11 ;  /* 0x0000000d08087223 */ /* 0x000fc8000000000b */
[----:B------:R-:W-:Y:S01]  /*0420*/  FADD R15, R8, R15 ;  /* 0x0000000f080f7221 */ /* 0x000fe20000000000 */
[----:B------:R-:W-:Y:S06]  /*0430*/  @P4 EXIT ;  /* 0x000000000000494d */ /* 0x000fec0003800000 */
[----:B------:R-:W-:Y:S01]  /*0440*/  STG.E.64 desc[UR4][R4.64], R14 ;  /* 0x0000000e04007986 */ /* 0x000fe2000c101b04 */
[----:B------:R-:W-:Y:S05]  /*0450*/  EXIT ;  /* 0x000000000000794d */ /* 0x000fea0003800000 */
.L_x_0:
[----:B------:R-:W-:-:S00]  /*0460*/  BRA `(.L_x_0) ;  /* 0xfffffffc00fc7947 */ /* 0x000fc0000383ffff */
[----:B------:R-:W-:-:S00]  /*0470*/  NOP ;  /* 0x0000000000007918 */ /* 0x000fc00000000000 */
        /* <DEDUP_REMOVED lines=8> */
.L_x_1:


//--------------------- .nv.global.init           --------------------------
	.section	.nv.global.init,"aw",@progbits
.nv.global.init:
	.type		_$_str,@object
	.size		_$_str,(_$_str_$_2 - _$_str)
_$_str:
        /*0000*/ 	.byte	0x5f, 0x5f, 0x43, 0x55, 0x44, 0x41, 0x5f, 0x46, 0x54, 0x5a, 0x00
	.type		_$_str_$_2,@object
	.size		_$_str_$_2,(.L_1 - _$_str_$_2)
_$_str_$_2:
        /*000b*/ 	.byte	0x5f, 0x5f, 0x43, 0x55, 0x44, 0x41, 0x5f, 0x50, 0x52, 0x45, 0x43, 0x5f, 0x53, 0x51, 0x52, 0x54
        /*001b*/ 	.byte	0x00
.L_1:


//--------------------- .nv.constant0.triton_poi_fused__native_batch_norm_legit_no_training_add_37 --------------------------
	.section	.nv.constant0.triton_poi_fused__native_batch_norm_legit_no_training_add_37,"a",@progbits
	.sectionflags	@""
	.align	4
.nv.constant0.triton_poi_fused__native_batch_norm_legit_no_training_add_37:
	.zero		588
